	.headerflags	@"EF_CUDA_TEXMODE_UNIFIED EF_CUDA_64BIT_ADDRESS EF_CUDA_ACCELERATORS EF_CUDA_SM90 EF_CUDA_VIRTUAL_SM(EF_CUDA_SM90)"
	.elftype	@"ET_EXEC"


//--------------------- .nv.info                  --------------------------
	.section	.nv.info,"",@"SHT_CUDA_INFO"
	.align	4


	//----- nvinfo : EIATTR_REGCOUNT
	.align		4
        /*0000*/ 	.byte	0x04, 0x2f
        /*0002*/ 	.short	(.L_1 - .L_0)
	.align		4
.L_0:
        /*0004*/ 	.word	index@(triton_mm)
        /*0008*/ 	.word	0x0000003b


	//----- nvinfo : EIATTR_MIN_STACK_SIZE
	.align		4
.L_1:
        /*000c*/ 	.byte	0x04, 0x12
        /*000e*/ 	.short	(.L_3 - .L_2)
	.align		4
.L_2:
        /*0010*/ 	.word	index@(triton_mm)
        /*0014*/ 	.word	0x00000000


	//----- nvinfo : EIATTR_FRAME_SIZE
	.align		4
.L_3:
        /*0018*/ 	.byte	0x04, 0x11
        /*001a*/ 	.short	(.L_5 - .L_4)
	.align		4
.L_4:
        /*001c*/ 	.word	index@(triton_mm)
        /*0020*/ 	.word	0x00000000


	//----- nvinfo : EIATTR_MIN_STACK_SIZE
	.align		4
.L_5:
        /*0024*/ 	.byte	0x04, 0x12
        /*0026*/ 	.short	(.L_7 - .L_6)
	.align		4
.L_6:
        /*0028*/ 	.word	index@(triton_mm)
        /*002c*/ 	.word	0x00000000
.L_7:


//--------------------- .nv.info.triton_mm        --------------------------
	.section	.nv.info.triton_mm,"",@"SHT_CUDA_INFO"
	.sectionflags	@""
	.align	4


	//----- nvinfo : EIATTR_CUDA_API_VERSION
	.align		4
        /*0000*/ 	.byte	0x04, 0x37
        /*0002*/ 	.short	(.L_9 - .L_8)
.L_8:
        /*0004*/ 	.word	0x0000007c


	//----- nvinfo : EIATTR_KPARAM_INFO
	.align		4
.L_9:
        /*0008*/ 	.byte	0x04, 0x17
        /*000a*/ 	.short	(.L_11 - .L_10)
.L_10:
        /*000c*/ 	.word	0x00000000
        /*0010*/ 	.short	0x0004
        /*0012*/ 	.short	0x0020
        /*0014*/ 	.byte	0x00, 0xf0, 0x11, 0x00


	//----- nvinfo : EIATTR_KPARAM_INFO
	.align		4
.L_11:
        /*0018*/ 	.byte	0x04, 0x17
        /*001a*/ 	.short	(.L_13 - .L_12)
.L_12:
        /*001c*/ 	.word	0x00000000
        /*0020*/ 	.short	0x0003
        /*0022*/ 	.short	0x0018
        /*0024*/ 	.byte	0x00, 0xf0, 0x21, 0x00


	//----- nvinfo : EIATTR_KPARAM_INFO
	.align		4
.L_13:
        /*0028*/ 	.byte	0x04, 0x17
        /*002a*/ 	.short	(.L_15 - .L_14)
.L_14:
        /*002c*/ 	.word	0x00000000
        /*0030*/ 	.short	0x0002
        /*0032*/ 	.short	0x0010
        /*0034*/ 	.byte	0x00, 0xf0, 0x21, 0x00


	//----- nvinfo : EIATTR_KPARAM_INFO
	.align		4
.L_15:
        /*0038*/ 	.byte	0x04, 0x17
        /*003a*/ 	.short	(.L_17 - .L_16)
.L_16:
        /*003c*/ 	.word	0x00000000
        /*0040*/ 	.short	0x0001
        /*0042*/ 	.short	0x0008
        /*0044*/ 	.byte	0x00, 0xf0, 0x21, 0x00


	//----- nvinfo : EIATTR_KPARAM_INFO
	.align		4
.L_17:
        /*0048*/ 	.byte	0x04, 0x17
        /*004a*/ 	.short	(.L_19 - .L_18)
.L_18:
        /*004c*/ 	.word	0x00000000
        /*0050*/ 	.short	0x0000
        /*0052*/ 	.short	0x0000
        /*0054*/ 	.byte	0x00, 0xf0, 0x21, 0x00


	//----- nvinfo : EIATTR_SPARSE_MMA_MASK
	.align		4
.L_19:
        /*0058*/ 	.byte	0x03, 0x50
        /*005a*/ 	.short	0x0000


	//----- nvinfo : EIATTR_MAXREG_COUNT
	.align		4
        /*005c*/ 	.byte	0x03, 0x1b
        /*005e*/ 	.short	0x00ff


	//----- nvinfo : EIATTR_COOP_GROUP_MASK_REGIDS
	.align		4
        /*0060*/ 	.byte	0x04, 0x29
        /*0062*/ 	.short	(.L_21 - .L_20)


	//   ....[0]....
.L_20:
        /*0064*/ 	.word	0xffffffff


	//----- nvinfo : EIATTR_COOP_GROUP_INSTR_OFFSETS
	.align		4
.L_21:
        /*0068*/ 	.byte	0x04, 0x28
        /*006a*/ 	.short	(.L_23 - .L_22)


	//   ....[0]....
.L_22:
        /*006c*/ 	.word	0x00000aa0


	//----- nvinfo : EIATTR_EXIT_INSTR_OFFSETS
	.align		4
.L_23:
        /*0070*/ 	.byte	0x04, 0x1c
        /*0072*/ 	.short	(.L_25 - .L_24)


	//   ....[0]....
.L_24:
        /*0074*/ 	.word	0x00000050


	//   ....[1]....
        /*0078*/ 	.word	0x000019a0


	//   ....[2]....
        /*007c*/ 	.word	0x000019c0


	//----- nvinfo : EIATTR_MAX_THREADS
	.align		4
.L_25:
        /*0080*/ 	.byte	0x04, 0x05
        /*0082*/ 	.short	(.L_27 - .L_26)
.L_26:
        /*0084*/ 	.word	0x00000080
        /*0088*/ 	.word	0x00000001
        /*008c*/ 	.word	0x00000001


	//----- nvinfo : EIATTR_CBANK_PARAM_SIZE
	.align		4
.L_27:
        /*0090*/ 	.byte	0x03, 0x19
        /*0092*/ 	.short	0x0024


	//----- nvinfo : EIATTR_PARAM_CBANK
	.align		4
        /*0094*/ 	.byte	0x04, 0x0a
        /*0096*/ 	.short	(.L_29 - .L_28)
	.align		4
.L_28:
        /*0098*/ 	.word	index@(.nv.constant0.triton_mm)
        /*009c*/ 	.short	0x0210
        /*009e*/ 	.short	0x0024


	//----- nvinfo : EIATTR_SW_WAR
	.align		4
.L_29:
        /*00a0*/ 	.byte	0x04, 0x36
        /*00a2*/ 	.short	(.L_31 - .L_30)
.L_30:
        /*00a4*/ 	.word	0x00000008
.L_31:


//--------------------- .nv.callgraph             --------------------------
	.section	.nv.callgraph,"",@"SHT_CUDA_CALLGRAPH"
	.align	4
	.sectionentsize	8
	.align		4
        /*0000*/ 	.word	0x00000000
	.align		4
        /*0004*/ 	.word	0xffffffff
	.align		4
        /*0008*/ 	.word	0x00000000
	.align		4
        /*000c*/ 	.word	0xfffffffe
	.align		4
        /*0010*/ 	.word	0x00000000
	.align		4
        /*0014*/ 	.word	0xfffffffd
	.align		4
        /*0018*/ 	.word	0x00000000
	.align		4
        /*001c*/ 	.word	0xfffffffc


//--------------------- .text.triton_mm           --------------------------
	.section	.text.triton_mm,"ax",@progbits
	.sectionflags	@"SHF_BARRIERS=1"
	.align	128
        .global         triton_mm
        .type           triton_mm,@function
        .size           triton_mm,(.L_x_2 - triton_mm)
        .other          triton_mm,@"STO_CUDA_ENTRY STV_DEFAULT"
triton_mm:
.text.triton_mm:
[----:B------:R-:W1:Y:S02]  /*0000*/  LDC R1, c[0x0][0x28] ;  /* 0x00000a00ff017b82 */ /* 0x000e640000000800 */
[----:B------:R-:W2:Y:S01]  /*0010*/  LDC R8, c[0x0][0x230] ;  /* 0x00008c00ff087b82 */ /* 0x000ea20000000800 */
[----:B------:R-:W-:-:S04]  /*0020*/  IMAD.MOV.U32 R3, RZ, RZ, 0xc00 ;  /* 0x00000c00ff037424 */ /* 0x000fc800078e00ff */
[----:B--2---:R-:W-:-:S05]  /*0030*/  IMAD R0, R8, R3, 0xc00000 ;  /* 0x00c0000008007424 */ /* 0x004fca00078e0203 */
[----:B------:R-:W-:-:S13]  /*0040*/  ISETP.NE.AND P0, PT, R0, RZ, PT ;  /* 0x000000ff0000720c */ /* 0x000fda0003f05270 */
[----:B------:R-:W-:Y:S05]  /*0050*/  @!P0 EXIT ;  /* 0x000000000000894d */ /* 0x000fea0003800000 */
[----:B------:R-:W2:Y:S01]  /*0060*/  S2R R11, SR_CTAID.X ;  /* 0x00000000000b7919 */ /* 0x000ea20000002500 */
[----:B------:R-:W-:Y:S01]  /*0070*/  VIADD R0, R8, 0x103f ;  /* 0x0000103f08007836 */ /* 0x000fe20000000000 */
[----:B------:R-:W3:Y:S01]  /*0080*/  S2UR UR5, SR_CgaCtaId ;  /* 0x00000000000579c3 */ /* 0x000ee20000008800 */
[----:B------:R-:W-:Y:S01]  /*0090*/  UMOV UR4, 0x400 ;  /* 0x0000040000047882 */ /* 0x000fe20000000000 */
[----:B------:R-:W-:Y:S01]  /*00a0*/  ULDC.64 UR16, c[0x0][0x208] ;  /* 0x0000820000107ab9 */ /* 0x000fe20000000a00 */
[----:B------:R-:W-:Y:S01]  /*00b0*/  IMAD.MOV.U32 R56, RZ, RZ, RZ ;  /* 0x000000ffff387224 */ /* 0x000fe200078e00ff */
[----:B------:R-:W-:Y:S02]  /*00c0*/  SHF.R.S32.HI R3, RZ, 0x1f, R0 ;  /* 0x0000001fff037819 */ /* 0x000fe40000011400 */
[----:B------:R-:W-:Y:S02]  /*00d0*/  CS2R R26, SRZ ;  /* 0x00000000001a7805 */ /* 0x000fe4000001ff00 */
[----:B------:R-:W-:-:S02]  /*00e0*/  CS2R R28, SRZ ;  /* 0x00000000001c7805 */ /* 0x000fc4000001ff00 */
[----:B------:R-:W-:Y:S02]  /*00f0*/  CS2R R34, SRZ ;  /* 0x0000000000227805 */ /* 0x000fe4000001ff00 */
[----:B------:R-:W-:Y:S02]  /*0100*/  LEA.HI R3, R3, R0, RZ, 0x6 ;  /* 0x0000000003037211 */ /* 0x000fe400078f30ff */
[----:B------:R-:W-:Y:S02]  /*0110*/  CS2R R36, SRZ ;  /* 0x0000000000247805 */ /* 0x000fe4000001ff00 */
[----:B------:R-:W-:Y:S02]  /*0120*/  CS2R R38, SRZ ;  /* 0x0000000000267805 */ /* 0x000fe4000001ff00 */
[----:B------:R-:W-:Y:S02]  /*0130*/  CS2R R40, SRZ ;  /* 0x0000000000287805 */ /* 0x000fe4000001ff00 */
[----:B------:R-:W-:-:S02]  /*0140*/  CS2R R42, SRZ ;  /* 0x00000000002a7805 */ /* 0x000fc4000001ff00 */
[----:B------:R-:W-:Y:S02]  /*0150*/  CS2R R44, SRZ ;  /* 0x00000000002c7805 */ /* 0x000fe4000001ff00 */
[----:B------:R-:W-:Y:S02]  /*0160*/  CS2R R46, SRZ ;  /* 0x00000000002e7805 */ /* 0x000fe4000001ff00 */
[----:B------:R-:W-:Y:S02]  /*0170*/  CS2R R48, SRZ ;  /* 0x0000000000307805 */ /* 0x000fe4000001ff00 */
[----:B------:R-:W-:Y:S02]  /*0180*/  CS2R R50, SRZ ;  /* 0x0000000000327805 */ /* 0x000fe4000001ff00 */
[----:B------:R-:W-:Y:S02]  /*0190*/  CS2R R52, SRZ ;  /* 0x0000000000347805 */ /* 0x000fe4000001ff00 */
[----:B------:R-:W-:Y:S01]  /*01a0*/  CS2R R54, SRZ ;  /* 0x0000000000367805 */ /* 0x000fe2000001ff00 */
[----:B------:R-:W-:Y:S01]  /*01b0*/  UMOV UR14, 0xffffffff ;  /* 0xffffffff000e7882 */ /* 0x000fe20000000000 */
[----:B---3--:R-:W-:-:S03]  /*01c0*/  UPRMT UR5, UR5, 0x654, UR4 ;  /* 0x0000065405057896 */ /* 0x008fc60008000004 */
[----:B------:R-:W-:Y:S01]  /*01d0*/  UMOV UR4, URZ ;  /* 0x0000003f00047c82 */ /* 0x000fe20008000000 */
[C---:B--2---:R-:W-:Y:S01]  /*01e0*/  IMAD.HI R2, R11.reuse, 0x2aaaaaab, RZ ;  /* 0x2aaaaaab0b027827 */ /* 0x044fe200078e02ff */
[----:B------:R-:W-:Y:S02]  /*01f0*/  IABS R12, R11 ;  /* 0x0000000b000c7213 */ /* 0x000fe40000000000 */
[----:B------:R-:W-:Y:S02]  /*0200*/  ISETP.GE.AND P1, PT, R11, RZ, PT ;  /* 0x000000ff0b00720c */ /* 0x000fe40003f26270 */
[----:B------:R-:W-:-:S04]  /*0210*/  SHF.R.U32.HI R5, RZ, 0x1f, R2 ;  /* 0x0000001fff057819 */ /* 0x000fc80000011602 */
[----:B------:R-:W-:Y:S01]  /*0220*/  LEA.HI.SX32 R4, R2, R5, 0x1a ;  /* 0x0000000502047211 */ /* 0x000fe200078fd2ff */
[----:B------:R-:W-:-:S04]  /*0230*/  VIADD R5, R8, 0x1000 ;  /* 0x0000100008057836 */ /* 0x000fc80000000000 */
[----:B------:R-:W-:Y:S01]  /*0240*/  IMAD.SHL.U32 R0, R4, 0x8, RZ ;  /* 0x0000000804007824 */ /* 0x000fe200078e00ff */
[----:B------:R-:W-:-:S04]  /*0250*/  IABS R13, R5 ;  /* 0x00000005000d7213 */ /* 0x000fc80000000000 */
[----:B------:R-:W-:-:S04]  /*0260*/  LEA.HI.SX32 R3, R3, -R0, 0x1a ;  /* 0x8000000003037211 */ /* 0x000fc800078fd2ff */
[----:B------:R-:W-:-:S04]  /*0270*/  VIMNMX R6, R3, 0x8, PT ;  /* 0x0000000803067848 */ /* 0x000fc80003fe0100 */
[----:B------:R-:W-:-:S04]  /*0280*/  IABS R15, R6 ;  /* 0x00000006000f7213 */ /* 0x000fc80000000000 */
[----:B------:R-:W2:Y:S08]  /*0290*/  I2F.RP R7, R15 ;  /* 0x0000000f00077306 */ /* 0x000eb00000209400 */
[----:B--2---:R-:W2:Y:S02]  /*02a0*/  MUFU.RCP R7, R7 ;  /* 0x0000000700077308 */ /* 0x004ea40000001000 */
[----:B--2---:R-:W-:-:S06]  /*02b0*/  VIADD R2, R7, 0xffffffe ;  /* 0x0ffffffe07027836 */ /* 0x004fcc0000000000 */
[----:B------:R2:W3:Y:S02]  /*02c0*/  F2I.FTZ.U32.TRUNC.NTZ R3, R2 ;  /* 0x0000000200037305 */ /* 0x0004e4000021f000 */
[----:B--2---:R-:W-:Y:S02]  /*02d0*/  IMAD.MOV.U32 R2, RZ, RZ, RZ ;  /* 0x000000ffff027224 */ /* 0x004fe400078e00ff */
[----:B---3--:R-:W-:-:S04]  /*02e0*/  IMAD.MOV R10, RZ, RZ, -R3 ;  /* 0x000000ffff0a7224 */ /* 0x008fc800078e0a03 */
[----:B------:R-:W-:Y:S01]  /*02f0*/  IMAD R9, R10, R15, RZ ;  /* 0x0000000f0a097224 */ /* 0x000fe200078e02ff */
[----:B------:R-:W-:-:S03]  /*0300*/  IABS R10, R6 ;  /* 0x00000006000a7213 */ /* 0x000fc60000000000 */
[----:B------:R-:W-:-:S04]  /*0310*/  IMAD.HI.U32 R8, R3, R9, R2 ;  /* 0x0000000903087227 */ /* 0x000fc800078e0002 */
[----:B------:R-:W-:Y:S02]  /*0320*/  IMAD.MOV.U32 R3, RZ, RZ, R12 ;  /* 0x000000ffff037224 */ /* 0x000fe400078e000c */
[----:B------:R-:W-:Y:S02]  /*0330*/  IMAD.MOV R17, RZ, RZ, -R10 ;  /* 0x000000ffff117224 */ /* 0x000fe400078e0a0a */
[----:B------:R-:W-:-:S04]  /*0340*/  IMAD.HI.U32 R2, R8, R3, RZ ;  /* 0x0000000308027227 */ /* 0x000fc800078e00ff */
[----:B------:R-:W-:Y:S02]  /*0350*/  IMAD.MOV.U32 R12, RZ, RZ, R13 ;  /* 0x000000ffff0c7224 */ /* 0x000fe400078e000d */
[----:B------:R-:W-:Y:S02]  /*0360*/  IMAD R2, R2, R17, R3 ;  /* 0x0000001102027224 */ /* 0x000fe400078e0203 */
[----:B------:R-:W2:Y:S01]  /*0370*/  I2F.RP R9, R12 ;  /* 0x0000000c00097306 */ /* 0x000ea20000209400 */
[----:B------:R-:W3:Y:S01]  /*0380*/  S2R R3, SR_TID.X ;  /* 0x0000000000037919 */ /* 0x000ee20000002100 */
[----:B------:R-:W-:Y:S01]  /*0390*/  IMAD R13, R4, -0x180, R11 ;  /* 0xfffffe80040d7824 */ /* 0x000fe200078e020b */
[----:B------:R-:W-:-:S04]  /*03a0*/  ISETP.GT.U32.AND P0, PT, R15, R2, PT ;  /* 0x000000020f00720c */ /* 0x000fc80003f04070 */
[----:B------:R-:W-:Y:S02]  /*03b0*/  IABS R4, R13 ;  /* 0x0000000d00047213 */ /* 0x000fe40000000000 */
[----:B------:R-:W-:-:S03]  /*03c0*/  LOP3.LUT R13, R13, R6, RZ, 0x3c, !PT ;  /* 0x000000060d0d7212 */ /* 0x000fc600078e3cff */
[----:B------:R-:W-:Y:S01]  /*03d0*/  IMAD.MOV.U32 R11, RZ, RZ, R4 ;  /* 0x000000ffff0b7224 */ /* 0x000fe200078e0004 */
[----:B--2---:R-:W2:Y:S03]  /*03e0*/  MUFU.RCP R9, R9 ;  /* 0x0000000900097308 */ /* 0x004ea60000001000 */
[----:B------:R-:W-:Y:S02]  /*03f0*/  @!P0 IMAD.IADD R2, R2, 0x1, -R15 ;  /* 0x0000000102028824 */ /* 0x000fe400078e0a0f */
[----:B------:R-:W-:-:S03]  /*0400*/  IMAD.HI.U32 R8, R8, R11, RZ ;  /* 0x0000000b08087227 */ /* 0x000fc600078e00ff */
[----:B------:R-:W-:Y:S01]  /*0410*/  ISETP.GT.U32.AND P0, PT, R15, R2, PT ;  /* 0x000000020f00720c */ /* 0x000fe20003f04070 */
[----:B------:R-:W-:-:S05]  /*0420*/  IMAD R4, R8, R17, R11 ;  /* 0x0000001108047224 */ /* 0x000fca00078e020b */
[----:B------:R-:W-:Y:S02]  /*0430*/  ISETP.GT.U32.AND P3, PT, R15, R4, PT ;  /* 0x000000040f00720c */ /* 0x000fe40003f64070 */
[----:B--2---:R-:W-:Y:S02]  /*0440*/  IADD3 R7, R9, 0xffffffe, RZ ;  /* 0x0ffffffe09077810 */ /* 0x004fe40007ffe0ff */
[----:B------:R-:W-:-:S03]  /*0450*/  LOP3.LUT R9, RZ, R6, RZ, 0x33, !PT ;  /* 0x00000006ff097212 */ /* 0x000fc600078e33ff */
[----:B------:R-:W-:Y:S01]  /*0460*/  @!P0 IMAD.IADD R2, R2, 0x1, -R15 ;  /* 0x0000000102028824 */ /* 0x000fe200078e0a0f */
[----:B------:R-:W-:Y:S01]  /*0470*/  ISETP.NE.AND P0, PT, R6, RZ, PT ;  /* 0x000000ff0600720c */ /* 0x000fe20003f05270 */
[----:B------:R-:W2:Y:S01]  /*0480*/  F2I.FTZ.U32.TRUNC.NTZ R7, R7 ;  /* 0x0000000700077305 */ /* 0x000ea2000021f000 */
[----:B---3--:R-:W-:Y:S01]  /*0490*/  SHF.R.U32.HI R10, RZ, 0x2, R3 ;  /* 0x00000002ff0a7819 */ /* 0x008fe20000011603 */
[----:B------:R-:W-:Y:S01]  /*04a0*/  @!P1 IMAD.MOV R2, RZ, RZ, -R2 ;  /* 0x000000ffff029224 */ /* 0x000fe200078e0a02 */
[----:B------:R-:W-:Y:S01]  /*04b0*/  ISETP.GE.AND P1, PT, R13, RZ, PT ;  /* 0x000000ff0d00720c */ /* 0x000fe20003f26270 */
[----:B------:R-:W-:Y:S01]  /*04c0*/  IMAD.MOV.U32 R6, RZ, RZ, RZ ;  /* 0x000000ffff067224 */ /* 0x000fe200078e00ff */
[----:B------:R-:W-:Y:S01]  /*04d0*/  SGXT.U32 R10, R10, 0x5 ;  /* 0x000000050a0a781a */ /* 0x000fe20000000000 */
[----:B------:R-:W-:Y:S01]  /*04e0*/  @!P3 IMAD.IADD R4, R4, 0x1, -R15 ;  /* 0x000000010404b824 */ /* 0x000fe200078e0a0f */
[----:B------:R-:W-:Y:S02]  /*04f0*/  SEL R11, R9, R2, !P0 ;  /* 0x00000002090b7207 */ /* 0x000fe40004000000 */
[----:B------:R-:W-:-:S02]  /*0500*/  IABS R2, R5 ;  /* 0x0000000500027213 */ /* 0x000fc40000000000 */
[----:B------:R-:W-:Y:S01]  /*0510*/  ISETP.GE.U32.AND P2, PT, R4, R15, PT ;  /* 0x0000000f0400720c */ /* 0x000fe20003f46070 */
[----:B------:R-:W-:Y:S01]  /*0520*/  IMAD.IADD R0, R0, 0x1, R11 ;  /* 0x0000000100007824 */ /* 0x000fe200078e020b */
[----:B------:R-:W-:Y:S01]  /*0530*/  @!P3 IADD3 R8, R8, 0x1, RZ ;  /* 0x000000010808b810 */ /* 0x000fe20007ffe0ff */
[----:B------:R-:W-:Y:S01]  /*0540*/  IMAD.MOV R15, RZ, RZ, -R2 ;  /* 0x000000ffff0f7224 */ /* 0x000fe200078e0a02 */
[----:B------:R-:W-:Y:S01]  /*0550*/  LOP3.LUT R4, R10, 0x20, RZ, 0xfc, !PT ;  /* 0x000000200a047812 */ /* 0x000fe200078efcff */
[----:B--2---:R-:W-:Y:S02]  /*0560*/  IMAD.MOV R17, RZ, RZ, -R7 ;  /* 0x000000ffff117224 */ /* 0x004fe400078e0a07 */
[----:B------:R-:W-:Y:S02]  /*0570*/  IMAD.SHL.U32 R0, R0, 0x40, RZ ;  /* 0x0000004000007824 */ /* 0x000fe400078e00ff */
[----:B------:R-:W-:-:S03]  /*0580*/  IMAD R11, R17, R12, RZ ;  /* 0x0000000c110b7224 */ /* 0x000fc600078e02ff */
[----:B------:R-:W-:Y:S01]  /*0590*/  LOP3.LUT R14, R0, R10, RZ, 0xfc, !PT ;  /* 0x0000000a000e7212 */ /* 0x000fe200078efcff */
[----:B------:R-:W-:Y:S01]  /*05a0*/  IMAD.HI.U32 R6, R7, R11, R6 ;  /* 0x0000000b07067227 */ /* 0x000fe200078e0006 */
[----:B------:R-:W-:Y:S02]  /*05b0*/  LOP3.LUT R16, R0, 0x20, R10, 0xfe, !PT ;  /* 0x0000002000107812 */ /* 0x000fe400078efe0a */
[----:B------:R-:W-:Y:S01]  /*05c0*/  IABS R7, R14 ;  /* 0x0000000e00077213 */ /* 0x000fe20000000000 */
[----:B------:R-:W-:Y:S01]  /*05d0*/  @P2 VIADD R8, R8, 0x1 ;  /* 0x0000000108082836 */ /* 0x000fe20000000000 */
[----:B------:R-:W-:-:S03]  /*05e0*/  IABS R11, R16 ;  /* 0x00000010000b7213 */ /* 0x000fc60000000000 */
[----:B------:R-:W-:-:S04]  /*05f0*/  IMAD.HI.U32 R2, R6, R7, RZ ;  /* 0x0000000706027227 */ /* 0x000fc800078e00ff */
[----:B------:R-:W-:-:S04]  /*0600*/  IMAD.HI.U32 R6, R6, R11, RZ ;  /* 0x0000000b06067227 */ /* 0x000fc800078e00ff */
[-C--:B------:R-:W-:Y:S01]  /*0610*/  IMAD R13, R2, R15.reuse, R7 ;  /* 0x0000000f020d7224 */ /* 0x080fe200078e0207 */
[----:B------:R-:W-:Y:S01]  /*0620*/  SHF.R.U32.HI R7, RZ, 0x3, R3 ;  /* 0x00000003ff077819 */ /* 0x000fe20000011603 */
[----:B------:R-:W-:Y:S02]  /*0630*/  IMAD R15, R6, R15, R11 ;  /* 0x0000000f060f7224 */ /* 0x000fe400078e020b */
[----:B------:R-:W-:Y:S01]  /*0640*/  @!P1 IMAD.MOV R8, RZ, RZ, -R8 ;  /* 0x000000ffff089224 */ /* 0x000fe200078e0a08 */
[C---:B------:R-:W-:Y:S01]  /*0650*/  ISETP.GT.U32.AND P2, PT, R12.reuse, R13, PT ;  /* 0x0000000d0c00720c */ /* 0x040fe20003f44070 */
[----:B------:R-:W-:Y:S01]  /*0660*/  IMAD.SHL.U32 R2, R3, 0x8, RZ ;  /* 0x0000000803027824 */ /* 0x000fe200078e00ff */
[----:B------:R-:W-:Y:S02]  /*0670*/  ISETP.GT.U32.AND P3, PT, R12, R15, PT ;  /* 0x0000000f0c00720c */ /* 0x000fe40003f64070 */
[----:B------:R-:W-:Y:S02]  /*0680*/  SEL R9, R9, R8, !P0 ;  /* 0x0000000809097207 */ /* 0x000fe40004000000 */
[----:B------:R-:W-:-:S02]  /*0690*/  LOP3.LUT R11, R2, 0x18, R3, 0x48, !PT ;  /* 0x00000018020b7812 */ /* 0x000fc400078e4803 */
[----:B------:R-:W-:Y:S01]  /*06a0*/  SGXT.U32 R7, R7, 0x4 ;  /* 0x000000040707781a */ /* 0x000fe20000000000 */
[----:B------:R-:W-:Y:S01]  /*06b0*/  IMAD.SHL.U32 R9, R9, 0x40, RZ ;  /* 0x0000004009097824 */ /* 0x000fe200078e00ff */
[----:B------:R-:W-:Y:S01]  /*06c0*/  ISETP.GE.AND P1, PT, R14, RZ, PT ;  /* 0x000000ff0e00720c */ /* 0x000fe20003f26270 */
[--C-:B------:R-:W-:Y:S01]  /*06d0*/  IMAD R4, R4, 0x20, R11.reuse ;  /* 0x0000002004047824 */ /* 0x100fe200078e020b */
[----:B------:R-:W-:Y:S01]  /*06e0*/  LOP3.LUT R0, R0, R7, RZ, 0xfc, !PT ;  /* 0x0000000700007212 */ /* 0x000fe200078efcff */
[--C-:B------:R-:W-:Y:S01]  /*06f0*/  @!P2 IMAD.IADD R13, R13, 0x1, -R12.reuse ;  /* 0x000000010d0da824 */ /* 0x100fe200078e0a0c */
[----:B------:R-:W-:Y:S01]  /*0700*/  LOP3.LUT R18, R9, R10, RZ, 0xfc, !PT ;  /* 0x0000000a09127212 */ /* 0x000fe200078efcff */
[----:B------:R-:W-:Y:S01]  /*0710*/  @!P3 IMAD.IADD R15, R15, 0x1, -R12 ;  /* 0x000000010f0fb824 */ /* 0x000fe200078e0a0c */
[----:B------:R-:W-:Y:S01]  /*0720*/  ISETP.GE.AND P3, PT, R16, RZ, PT ;  /* 0x000000ff1000720c */ /* 0x000fe20003f66270 */
[----:B------:R-:W-:Y:S01]  /*0730*/  IMAD R8, R10, 0x20, R11 ;  /* 0x000000200a087824 */ /* 0x000fe200078e020b */
[----:B------:R-:W-:Y:S01]  /*0740*/  ISETP.GT.U32.AND P0, PT, R12, R13, PT ;  /* 0x0000000d0c00720c */ /* 0x000fe20003f04070 */
[----:B------:R-:W-:Y:S01]  /*0750*/  IMAD.HI R14, R18, 0x2aaaaaab, RZ ;  /* 0x2aaaaaab120e7827 */ /* 0x000fe200078e02ff */
[----:B------:R-:W-:Y:S01]  /*0760*/  ISETP.GT.U32.AND P2, PT, R12, R15, PT ;  /* 0x0000000f0c00720c */ /* 0x000fe20003f44070 */
[----:B------:R-:W2:Y:S01]  /*0770*/  LDC.64 R6, c[0x0][0x220] ;  /* 0x00008800ff067b82 */ /* 0x000ea20000000a00 */
[----:B------:R-:W-:-:S02]  /*0780*/  LOP3.LUT R20, R9, 0x20, R10, 0xfe, !PT ;  /* 0x0000002009147812 */ /* 0x000fc400078efe0a */
[----:B------:R-:W-:Y:S02]  /*0790*/  SHF.R.U32.HI R17, RZ, 0x1f, R14 ;  /* 0x0000001fff117819 */ /* 0x000fe4000001160e */
[----:B------:R-:W-:Y:S01]  /*07a0*/  LEA R31, R8, UR5, 0x1 ;  /* 0x00000005081f7c11 */ /* 0x000fe2000f8e08ff */
[----:B------:R-:W-:Y:S01]  /*07b0*/  IMAD.HI R16, R20, 0x2aaaaaab, RZ ;  /* 0x2aaaaaab14107827 */ /* 0x000fe200078e02ff */
[----:B------:R-:W-:Y:S01]  /*07c0*/  LEA.HI R17, R14, R17, RZ, 0x17 ;  /* 0x000000110e117211 */ /* 0x000fe200078fb8ff */
[----:B------:R-:W3:Y:S01]  /*07d0*/  LDC.64 R10, c[0x0][0x218] ;  /* 0x00008600ff0a7b82 */ /* 0x000ee20000000a00 */
[----:B------:R-:W-:Y:S01]  /*07e0*/  LOP3.LUT R14, RZ, R5, RZ, 0x33, !PT ;  /* 0x00000005ff0e7212 */ /* 0x000fe200078e33ff */
[----:B------:R-:W-:Y:S01]  /*07f0*/  @!P0 IMAD.IADD R13, R13, 0x1, -R12 ;  /* 0x000000010d0d8824 */ /* 0x000fe200078e0a0c */
[----:B------:R-:W-:Y:S01]  /*0800*/  SHF.R.U32.HI R19, RZ, 0x1f, R16 ;  /* 0x0000001fff137819 */ /* 0x000fe20000011610 */
[----:B------:R-:W-:Y:S01]  /*0810*/  IMAD R17, R17, -0xc00, R18 ;  /* 0xfffff40011117824 */ /* 0x000fe200078e0212 */
[----:B------:R-:W-:Y:S01]  /*0820*/  @!P2 IADD3 R15, R15, -R12, RZ ;  /* 0x8000000c0f0fa210 */ /* 0x000fe20007ffe0ff */
[----:B------:R-:W-:Y:S01]  /*0830*/  @!P1 IMAD.MOV R13, RZ, RZ, -R13 ;  /* 0x000000ffff0d9224 */ /* 0x000fe200078e0a0d */
[----:B------:R-:W-:-:S02]  /*0840*/  ISETP.NE.AND P0, PT, R5, RZ, PT ;  /* 0x000000ff0500720c */ /* 0x000fc40003f05270 */
[----:B------:R-:W-:Y:S01]  /*0850*/  LEA.HI R19, R16, R19, RZ, 0x17 ;  /* 0x0000001310137211 */ /* 0x000fe200078fb8ff */
[----:B------:R-:W-:Y:S01]  /*0860*/  @!P3 IMAD.MOV R15, RZ, RZ, -R15 ;  /* 0x000000ffff0fb224 */ /* 0x000fe200078e0a0f */
[----:B------:R-:W-:Y:S02]  /*0870*/  LOP3.LUT R12, R2, 0x18, RZ, 0xc0, !PT ;  /* 0x00000018020c7812 */ /* 0x000fe400078ec0ff */
[C---:B------:R-:W-:Y:S01]  /*0880*/  SEL R13, R14.reuse, R13, !P0 ;  /* 0x0000000d0e0d7207 */ /* 0x040fe20004000000 */
[----:B------:R-:W-:Y:S01]  /*0890*/  IMAD R19, R19, -0xc00, R20 ;  /* 0xfffff40013137824 */ /* 0x000fe200078e0214 */
[----:B------:R-:W-:Y:S01]  /*08a0*/  SEL R15, R14, R15, !P0 ;  /* 0x0000000f0e0f7207 */ /* 0x000fe20004000000 */
[--C-:B------:R-:W-:Y:S01]  /*08b0*/  IMAD R17, R17, 0xc00, R12.reuse ;  /* 0x00000c0011117824 */ /* 0x100fe200078e020c */
[----:B------:R-:W-:Y:S01]  /*08c0*/  LEA R33, R4, UR5, 0x1 ;  /* 0x0000000504217c11 */ /* 0x000fe2000f8e08ff */
[--C-:B------:R-:W-:Y:S02]  /*08d0*/  IMAD R13, R13, 0xc00, R12.reuse ;  /* 0x00000c000d0d7824 */ /* 0x100fe400078e020c */
[----:B------:R-:W-:-:S02]  /*08e0*/  IMAD R15, R15, 0xc00, R12 ;  /* 0x00000c000f0f7824 */ /* 0x000fc400078e020c */
[----:B------:R-:W-:Y:S02]  /*08f0*/  IMAD R25, R19, 0xc00, R12 ;  /* 0x00000c0013197824 */ /* 0x000fe400078e020c */
[----:B---3--:R-:W-:-:S04]  /*0900*/  IMAD.WIDE R18, R13, 0x2, R10 ;  /* 0x000000020d127825 */ /* 0x008fc800078e020a */
[----:B------:R-:W-:Y:S01]  /*0910*/  IMAD.WIDE R20, R15, 0x2, R10 ;  /* 0x000000020f147825 */ /* 0x000fe200078e020a */
[----:B------:R-:W-:Y:S01]  /*0920*/  @!PT LDS RZ, [RZ] ;  /* 0x00000000fffff984 */ /* 0x000fe20000000800 */
[----:B------:R-:W-:Y:S01]  /*0930*/  @!PT LDS RZ, [RZ] ;  /* 0x00000000fffff984 */ /* 0x000fe20000000800 */
[----:B------:R-:W-:Y:S01]  /*0940*/  @!PT LDS RZ, [RZ] ;  /* 0x00000000fffff984 */ /* 0x000fe20000000800 */
[----:B------:R3:W-:Y:S01]  /*0950*/  LDGSTS.E.BYPASS.128 [R31], desc[UR16][R18.64] ;  /* 0x00000000121f7fae */ /* 0x0007e2000b901c50 */
[----:B------:R-:W-:Y:S02]  /*0960*/  IADD3 R10, P2, R18, 0x40, RZ ;  /* 0x00000040120a7810 */ /* 0x000fe40007f5e0ff */
[--C-:B--2---:R-:W-:Y:S01]  /*0970*/  IMAD.WIDE R22, R17, 0x2, R6.reuse ;  /* 0x0000000211167825 */ /* 0x104fe200078e0206 */
[----:B------:R2:W-:Y:S01]  /*0980*/  LDGSTS.E.BYPASS.128 [R33], desc[UR16][R20.64] ;  /* 0x0000000014217fae */ /* 0x0005e2000b901c50 */
[----:B------:R-:W-:Y:S02]  /*0990*/  IADD3 R11, P0, R20, 0x40, RZ ;  /* 0x00000040140b7810 */ /* 0x000fe40007f1e0ff */
[----:B------:R-:W-:Y:S01]  /*09a0*/  IMAD.WIDE R6, R25, 0x2, R6 ;  /* 0x0000000219067825 */ /* 0x000fe200078e0206 */
[----:B------:R-:W0:Y:S01]  /*09b0*/  LDGDEPBAR ;  /* 0x00000000000079af */ /* 0x000e220000000000 */
[----:B------:R-:W-:-:S02]  /*09c0*/  IADD3 R12, P1, R22, 0x40, RZ ;  /* 0x00000040160c7810 */ /* 0x000fc40007f3e0ff */
[----:B------:R-:W-:Y:S01]  /*09d0*/  CS2R R24, SRZ ;  /* 0x0000000000187805 */ /* 0x000fe2000001ff00 */
[----:B------:R-:W-:Y:S01]  /*09e0*/  IMAD.X R14, RZ, RZ, R21, P0 ;  /* 0x000000ffff0e7224 */ /* 0x000fe200000e0615 */
[----:B------:R4:W-:Y:S01]  /*09f0*/  LDGSTS.E.BYPASS.128 [R31+0x2000], desc[UR16][R22.64] ;  /* 0x02000000161f7fae */ /* 0x0009e2000b901c50 */
[----:B------:R-:W-:Y:S01]  /*0a00*/  IADD3 R15, P0, R6, 0x40, RZ ;  /* 0x00000040060f7810 */ /* 0x000fe20007f1e0ff */
[----:B------:R-:W-:Y:S01]  /*0a10*/  IMAD.X R17, RZ, RZ, R19, P2 ;  /* 0x000000ffff117224 */ /* 0x000fe200010e0613 */
[----:B---3--:R-:W-:Y:S01]  /*0a20*/  SHF.R.U32.HI R18, RZ, 0x5, R3 ;  /* 0x00000005ff127819 */ /* 0x008fe20000011603 */
[----:B------:R3:W-:Y:S01]  /*0a30*/  LDGSTS.E.BYPASS.128 [R33+0x2000], desc[UR16][R6.64] ;  /* 0x0200000006217fae */ /* 0x0007e2000b901c50 */
[----:B------:R-:W-:Y:S02]  /*0a40*/  IMAD.X R13, RZ, RZ, R23, P1 ;  /* 0x000000ffff0d7224 */ /* 0x000fe400008e0617 */
[----:B------:R-:W-:Y:S01]  /*0a50*/  IMAD.X R16, RZ, RZ, R7, P0 ;  /* 0x000000ffff107224 */ /* 0x000fe200000e0607 */
[----:B------:R-:W0:Y:S01]  /*0a60*/  LDGDEPBAR ;  /* 0x00000000000079af */ /* 0x000e220000000000 */
[----:B--2---:R-:W-:-:S02]  /*0a70*/  LOP3.LUT R20, R18, 0x7fffffc, RZ, 0xc0, !PT ;  /* 0x07fffffc12147812 */ /* 0x004fc400078ec0ff */
[----:B----4-:R-:W-:Y:S02]  /*0a80*/  CS2R R30, SRZ ;  /* 0x00000000001e7805 */ /* 0x010fe4000001ff00 */
[----:B---3--:R-:W-:-:S07]  /*0a90*/  CS2R R32, SRZ ;  /* 0x0000000000207805 */ /* 0x008fce000001ff00 */
.L_x_0:
[----:B--2---:R-:W2:Y:S01]  /*0aa0*/  SHFL.IDX PT, R6, R20, RZ, 0x1f ;  /* 0x00001fff14067589 */ /* 0x004ea200000e0000 */
[----:B------:R-:W-:Y:S01]  /*0ab0*/  UIADD3 UR14, UR14, 0x1, URZ ;  /* 0x000000010e0e7890 */ /* 0x000fe2000fffe03f */
[----:B------:R-:W-:-:S04]  /*0ac0*/  DEPBAR.LE SB0, 0x0 ;  /* 0x000080000000791a */ /* 0x000fc80000000000 */
[----:B------:R-:W-:Y:S01]  /*0ad0*/  UISETP.GE.AND UP0, UPT, UR14, 0x2, UPT ;  /* 0x000000020e00788c */ /* 0x000fe2000bf06270 */
[----:B------:R-:W-:Y:S01]  /*0ae0*/  BAR.SYNC.DEFER_BLOCKING 0x0 ;  /* 0x0000000000007b1d */ /* 0x000fe20000010000 */
[----:B------:R-:W-:Y:S01]  /*0af0*/  UIADD3 UR4, UR4, 0x1, URZ ;  /* 0x0000000104047890 */ /* 0x000fe2000fffe03f */
[C---:B------:R-:W-:Y:S01]  /*0b00*/  ISETP.GE.U32.AND P0, PT, R56.reuse, 0xbe0, PT ;  /* 0x00000be03800780c */ /* 0x040fe20003f06070 */
[----:B------:R-:W-:Y:S01]  /*0b10*/  USEL UR14, UR14, URZ, !UP0 ;  /* 0x0000003f0e0e7287 */ /* 0x000fe2000c000000 */
[----:B------:R-:W-:Y:S02]  /*0b20*/  IMAD.MOV.U32 R7, RZ, RZ, R17 ;  /* 0x000000ffff077224 */ /* 0x000fe400078e0011 */
[----:B------:R-:W-:Y:S01]  /*0b30*/  UMOV UR11, 0x80000020 ;  /* 0x80000020000b7882 */ /* 0x000fe20000000000 */
[----:B------:R-:W-:Y:S01]  /*0b40*/  VIADD R56, R56, 0x20 ;  /* 0x0000002038387836 */ /* 0x000fe20000000000 */
[----:B--2---:R-:W-:Y:S01]  /*0b50*/  R2UR UR6, R6 ;  /* 0x00000000060672ca */ /* 0x004fe200000e0000 */
[----:B------:R-:W-:Y:S01]  /*0b60*/  IMAD.MOV.U32 R6, RZ, RZ, R10 ;  /* 0x000000ffff067224 */ /* 0x000fe200078e000a */
[----:B------:R-:W-:-:S04]  /*0b70*/  IADD3 R10, P4, R10, 0x40, RZ ;  /* 0x000000400a0a7810 */ /* 0x000fc80007f9e0ff */
[----:B------:R-:W-:Y:S01]  /*0b80*/  IADD3.X R17, RZ, R17, RZ, P4, !PT ;  /* 0x00000011ff117210 */ /* 0x000fe200027fe4ff */
[----:B------:R-:W-:-:S06]  /*0b90*/  WARPGROUP.ARRIVE ;  /* 0x00000000000079c5 */ /* 0x000fcc0000000000 */
[----:B------:R-:W-:Y:S02]  /*0ba0*/  USHF.L.U32 UR7, UR6, 0x6, URZ ;  /* 0x0000000606077899 */ /* 0x000fe4000800063f */
[----:B------:R-:W-:Y:S02]  /*0bb0*/  ULEA UR6, UR14, UR5, 0xc ;  /* 0x000000050e067291 */ /* 0x000fe4000f8e603f */
[----:B------:R-:W-:Y:S02]  /*0bc0*/  ULOP3.LUT UR7, UR7, 0xc0, URZ, 0xc0, !UPT ;  /* 0x000000c007077892 */ /* 0x000fe4000f8ec03f */
[----:B------:R-:W-:Y:S02]  /*0bd0*/  USHF.R.U32.HI UR8, URZ, 0x4, UR6 ;  /* 0x000000043f087899 */ /* 0x000fe40008011606 */
[----:B------:R-:W-:Y:S02]  /*0be0*/  UIADD3 UR6, UR6, 0x2000, URZ ;  /* 0x0000200006067890 */ /* 0x000fe4000fffe03f */
[----:B------:R-:W-:-:S02]  /*0bf0*/  ULOP3.LUT UR8, UR8, 0x3fff, URZ, 0xc0, !UPT ;  /* 0x00003fff08087892 */ /* 0x000fc4000f8ec03f */
[----:B------:R-:W-:Y:S02]  /*0c00*/  USHF.R.U32.HI UR6, URZ, 0x4, UR6 ;  /* 0x000000043f067899 */ /* 0x000fe40008011606 */
[----:B------:R-:W-:Y:S02]  /*0c10*/  UIADD3 UR12, UP0, UR7, UR8, URZ ;  /* 0x00000008070c7290 */ /* 0x000fe4000ff1e03f */
[----:B------:R-:W-:Y:S02]  /*0c20*/  ULOP3.LUT UR6, UR6, 0x3fff, URZ, 0xc0, !UPT ;  /* 0x00003fff06067892 */ /* 0x000fe4000f8ec03f */
[----:B------:R-:W-:Y:S02]  /*0c30*/  UIADD3.X UR13, URZ, URZ, URZ, UP0, !UPT ;  /* 0x0000003f3f0d7290 */ /* 0x000fe400087fe43f */
[----:B------:R-:W-:Y:S02]  /*0c40*/  ULOP3.LUT UR10, UR6, 0x1000000, URZ, 0xfc, !UPT ;  /* 0x01000000060a7892 */ /* 0x000fe4000f8efc3f */
[----:B------:R-:W-:-:S02]  /*0c50*/  ULOP3.LUT UR8, UR12, 0x1000000, URZ, 0xfc, !UPT ;  /* 0x010000000c087892 */ /* 0x000fc4000f8efc3f */
[----:B------:R-:W-:Y:S01]  /*0c60*/  ULOP3.LUT UR9, UR13, 0x80000020, URZ, 0xfc, !UPT ;  /* 0x800000200d097892 */ /* 0x000fe2000f8efc3f */
[----:B------:R-:W-:Y:S01]  /*0c70*/  UMOV UR7, URZ ;  /* 0x0000003f00077c82 */ /* 0x000fe20008000000 */
[----:B------:R-:W-:-:S04]  /*0c80*/  UISETP.GE.AND UP0, UPT, UR4, 0x2, UPT ;  /* 0x000000020400788c */ /* 0x000fc8000bf06270 */
[----:B------:R-:W-:-:S03]  /*0c90*/  USEL UR4, UR4, URZ, !UP0 ;  /* 0x0000003f04047287 */ /* 0x000fc6000c000000 */
[----:B------:R-:W-:Y:S01]  /*0ca0*/  HGMMA.64x64x16.F32.BF16 R24, gdesc[UR8], R24 ;  /* 0x00e00000081879f0 */ /* 0x000fe20008701818 */
[----:B------:R-:W-:Y:S01]  /*0cb0*/  UMOV UR8, 0x1000002 ;  /* 0x0100000200087882 */ /* 0x000fe20000000000 */
[----:B------:R-:W-:Y:S02]  /*0cc0*/  UMOV UR9, 0x80000020 ;  /* 0x8000002000097882 */ /* 0x000fe40000000000 */
[----:B------:R-:W-:Y:S02]  /*0cd0*/  UIADD3.64 UR10, UR6, UR8, URZ ;  /* 0x00000008060a7297 */ /* 0x000fe4000fffe03f */
[----:B------:R-:W-:Y:S02]  /*0ce0*/  UIADD3.64 UR8, UR12, UR8, URZ ;  /* 0x000000080c087297 */ /* 0x000fe4000fffe03f */
[----:B------:R-:W-:-:S06]  /*0cf0*/  ULEA UR6, UR4, UR5, 0xc ;  /* 0x0000000504067291 */ /* 0x000fcc000f8e603f */
[----:B------:R-:W-:Y:S02]  /*0d00*/  LEA R19, R8, UR6, 0x1 ;  /* 0x0000000608137c11 */ /* 0x000fe4000f8e08ff */
[----:B------:R-:W-:Y:S01]  /*0d10*/  LEA R21, R4, UR6, 0x1 ;  /* 0x0000000604157c11 */ /* 0x000fe2000f8e08ff */
[----:B------:R-:W-:Y:S03]  /*0d20*/  HGMMA.64x64x16.F32.BF16 R24, gdesc[UR8], R24, gsb0 ;  /* 0x00e00000081879f0 */ /* 0x000fe60008001818 */
[----:B------:R-:W-:Y:S02]  /*0d30*/  WARPGROUP.DEPBAR.LE gsb0, 0x1 ;  /* 0x00008000000079c5 */ /* 0x000fe40000010100 */
[----:B------:R-:W-:Y:S06]  /*0d40*/  BAR.SYNC.DEFER_BLOCKING 0x0 ;  /* 0x0000000000007b1d */ /* 0x000fec0000010000 */
[----:B------:R-:W-:Y:S01]  /*0d50*/  @!PT LDS RZ, [RZ] ;  /* 0x00000000fffff984 */ /* 0x000fe20000000800 */
[----:B------:R-:W-:Y:S01]  /*0d60*/  @!PT LDS RZ, [RZ] ;  /* 0x00000000fffff984 */ /* 0x000fe20000000800 */
[----:B------:R-:W-:Y:S01]  /*0d70*/  @!PT LDS RZ, [RZ] ;  /* 0x00000000fffff984 */ /* 0x000fe20000000800 */
[----:B------:R2:W-:Y:S02]  /*0d80*/  LDGSTS.E.BYPASS.128 [R19], desc[UR16][R6.64], !P0 ;  /* 0x0000000006137fae */ /* 0x0005e4000c101c50 */
[----:B--2---:R-:W-:Y:S01]  /*0d90*/  MOV R6, R11 ;  /* 0x0000000b00067202 */ /* 0x004fe20000000f00 */
[----:B------:R-:W-:Y:S01]  /*0da0*/  IMAD.MOV.U32 R7, RZ, RZ, R14 ;  /* 0x000000ffff077224 */ /* 0x000fe200078e000e */
[----:B------:R-:W-:-:S04]  /*0db0*/  IADD3 R11, P3, R11, 0x40, RZ ;  /* 0x000000400b0b7810 */ /* 0x000fc80007f7e0ff */
[----:B------:R2:W-:Y:S01]  /*0dc0*/  LDGSTS.E.BYPASS.128 [R21], desc[UR16][R6.64], !P0 ;  /* 0x0000000006157fae */ /* 0x0005e2000c101c50 */
[----:B------:R-:W-:-:S03]  /*0dd0*/  IMAD.X R14, RZ, RZ, R14, P3 ;  /* 0x000000ffff0e7224 */ /* 0x000fc600018e060e */
[----:B------:R-:W0:Y:S01]  /*0de0*/  LDGDEPBAR ;  /* 0x00000000000079af */ /* 0x000e220000000000 */
[----:B--2---:R-:W-:Y:S01]  /*0df0*/  IMAD.MOV.U32 R6, RZ, RZ, R12 ;  /* 0x000000ffff067224 */ /* 0x004fe200078e000c */
[----:B------:R-:W-:Y:S01]  /*0e00*/  IADD3 R12, P2, R12, 0x40, RZ ;  /* 0x000000400c0c7810 */ /* 0x000fe20007f5e0ff */
[----:B------:R-:W-:-:S04]  /*0e10*/  IMAD.MOV.U32 R7, RZ, RZ, R13 ;  /* 0x000000ffff077224 */ /* 0x000fc800078e000d */
[----:B------:R-:W-:Y:S01]  /*0e20*/  IMAD.X R13, RZ, RZ, R13, P2 ;  /* 0x000000ffff0d7224 */ /* 0x000fe200010e060d */
[----:B------:R2:W-:Y:S02]  /*0e30*/  LDGSTS.E.BYPASS.128 [R19+0x2000], desc[UR16][R6.64], !P0 ;  /* 0x0200000006137fae */ /* 0x0005e4000c101c50 */
[----:B--2---:R-:W-:Y:S01]  /*0e40*/  IMAD.MOV.U32 R6, RZ, RZ, R15 ;  /* 0x000000ffff067224 */ /* 0x004fe200078e000f */
[----:B------:R-:W-:Y:S01]  /*0e50*/  IADD3 R15, P1, R15, 0x40, RZ ;  /* 0x000000400f0f7810 */ /* 0x000fe20007f3e0ff */
[----:B------:R-:W-:-:S04]  /*0e60*/  IMAD.MOV.U32 R7, RZ, RZ, R16 ;  /* 0x000000ffff077224 */ /* 0x000fc800078e0010 */
[----:B------:R-:W-:Y:S01]  /*0e70*/  IMAD.X R16, RZ, RZ, R16, P1 ;  /* 0x000000ffff107224 */ /* 0x000fe200008e0610 */
[----:B------:R2:W-:Y:S04]  /*0e80*/  LDGSTS.E.BYPASS.128 [R21+0x2000], desc[UR16][R6.64], !P0 ;  /* 0x0200000006157fae */ /* 0x0005e8000c101c50 */
[----:B------:R-:W0:Y:S01]  /*0e90*/  LDGDEPBAR ;  /* 0x00000000000079af */ /* 0x000e220000000000 */
[----:B------:R-:W-:Y:S05]  /*0ea0*/  @!P0 BRA `(.L_x_0) ;  /* 0xfffffff800fc8947 */ /* 0x000fea000383ffff */
[----:B------:R-:W-:Y:S02]  /*0eb0*/  WARPGROUP.DEPBAR.LE gsb0, 0x0 ;  /* 0x00008000000079c5 */ /* 0x000fe40000010000 */
[----:B------:R-:W-:Y:S01]  /*0ec0*/  LOP3.LUT R12, R18, 0x3, RZ, 0xc0, !PT ;  /* 0x00000003120c7812 */ /* 0x000fe200078ec0ff */
[----:B------:R-:W-:-:S04]  /*0ed0*/  DEPBAR.LE SB0, 0x0 ;  /* 0x000080000000791a */ /* 0x000fc80000000000 */
[----:B------:R-:W-:Y:S01]  /*0ee0*/  SHF.R.U32.HI R4, RZ, 0x2, R3 ;  /* 0x00000002ff047819 */ /* 0x000fe20000011603 */
[----:B--2---:R-:W-:Y:S01]  /*0ef0*/  IMAD.SHL.U32 R6, R3, 0x2, RZ ;  /* 0x0000000203067824 */ /* 0x004fe200078e00ff */
[----:B------:R-:W-:Y:S01]  /*0f00*/  LOP3.LUT R17, R9, 0x38, R2, 0xf8, !PT ;  /* 0x0000003809117812 */ /* 0x000fe200078ef802 */
[----:B------:R-:W-:Y:S01]  /*0f10*/  IMAD.SHL.U32 R7, R12, 0x10, RZ ;  /* 0x000000100c077824 */ /* 0x000fe200078e00ff */
[----:B------:R-:W-:Y:S02]  /*0f20*/  SGXT.U32 R4, R4, 0x3 ;  /* 0x000000030404781a */ /* 0x000fe40000000000 */
[----:B------:R-:W-:Y:S02]  /*0f30*/  CS2R R20, SRZ ;  /* 0x0000000000147805 */ /* 0x000fe4000001ff00 */
[----:B------:R-:W-:Y:S02]  /*0f40*/  LOP3.LUT R6, R6, 0x6, RZ, 0xc0, !PT ;  /* 0x0000000606067812 */ /* 0x000fe400078ec0ff */
[----:B------:R-:W-:-:S02]  /*0f50*/  CS2R R22, SRZ ;  /* 0x0000000000167805 */ /* 0x000fc4000001ff00 */
[----:B------:R-:W-:Y:S01]  /*0f60*/  LOP3.LUT R7, R7, R4, RZ, 0xfc, !PT ;  /* 0x0000000407077212 */ /* 0x000fe200078efcff */
[----:B------:R-:W-:Y:S01]  /*0f70*/  BAR.SYNC.DEFER_BLOCKING 0x0 ;  /* 0x0000000000007b1d */ /* 0x000fe20000010000 */
[----:B------:R-:W-:-:S03]  /*0f80*/  ISETP.GE.AND P0, PT, R17, 0xc00, PT ;  /* 0x00000c001100780c */ /* 0x000fc60003f06270 */
[----:B------:R-:W-:Y:S01]  /*0f90*/  IMAD R4, R7, 0x48, R6 ;  /* 0x0000004807047824 */ /* 0x000fe200078e0206 */
[----:B------:R-:W-:-:S03]  /*0fa0*/  ISETP.LT.AND P1, PT, R0, R5, !P0 ;  /* 0x000000050000720c */ /* 0x000fc60004721270 */
[----:B------:R-:W2:Y:S01]  /*0fb0*/  LDC.64 R6, c[0x0][0x210] ;  /* 0x00008400ff067b82 */ /* 0x000ea20000000a00 */
[----:B------:R-:W-:-:S05]  /*0fc0*/  LEA R8, R4, UR5, 0x2 ;  /* 0x0000000504087c11 */ /* 0x000fca000f8e10ff */
[----:B------:R3:W-:Y:S04]  /*0fd0*/  STS.64 [R8], R24 ;  /* 0x0000001808007388 */ /* 0x0007e80000000a00 */
[----:B------:R4:W-:Y:S01]  /*0fe0*/  STS.64 [R8+0x900], R26 ;  /* 0x0009001a08007388 */ /* 0x0009e20000000a00 */
[----:B--2---:R-:W-:-:S03]  /*0ff0*/  IMAD.WIDE R18, R17, 0x2, R6 ;  /* 0x0000000211127825 */ /* 0x004fc600078e0206 */
[----:B------:R-:W-:Y:S04]  /*1000*/  STS.64 [R8+0x20], R28 ;  /* 0x0000201c08007388 */ /* 0x000fe80000000a00 */
        /* <DEDUP_REMOVED lines=12> */
[----:B------:R2:W-:Y:S01]  /*10d0*/  STS.64 [R8+0x9e0], R54 ;  /* 0x0009e03608007388 */ /* 0x0005e20000000a00 */
[----:B------:R-:W-:Y:S01]  /*10e0*/  BAR.SYNC.DEFER_BLOCKING 0x0 ;  /* 0x0000000000007b1d */ /* 0x000fe20000010000 */
[----:B------:R-:W-:-:S04]  /*10f0*/  LOP3.LUT R4, R0, 0x10, RZ, 0xfc, !PT ;  /* 0x0000001000047812 */ /* 0x000fc800078efcff */
[----:B------:R-:W-:Y:S02]  /*1100*/  ISETP.LT.AND P2, PT, R4, R5, !P0 ;  /* 0x000000050400720c */ /* 0x000fe40004741270 */
[----:B---3--:R-:W-:Y:S02]  /*1110*/  CS2R R24, SRZ ;  /* 0x0000000000187805 */ /* 0x008fe4000001ff00 */
[----:B----4-:R-:W-:Y:S01]  /*1120*/  CS2R R26, SRZ ;  /* 0x00000000001a7805 */ /* 0x010fe2000001ff00 */
[----:B------:R-:W3:Y:S08]  /*1130*/  @P1 LDG.E.EL.128 R20, desc[UR16][R18.64] ;  /* 0x0000001012141981 */ /* 0x000ef0000c2e1d00 */
[----:B------:R-:W4:Y:S01]  /*1140*/  @P2 LDG.E.EL.128 R24, desc[UR16][R18.64] ;  /* 0x0000001012182981 */ /* 0x000f22000c2e1d00 */
[----:B------:R-:W-:-:S02]  /*1150*/  LOP3.LUT R4, R0, 0x20, RZ, 0xfc, !PT ;  /* 0x0000002000047812 */ /* 0x000fc400078efcff */
[----:B--2---:R-:W-:Y:S02]  /*1160*/  CS2R R8, SRZ ;  /* 0x0000000000087805 */ /* 0x004fe4000001ff00 */
[----:B------:R-:W-:Y:S02]  /*1170*/  CS2R R10, SRZ ;  /* 0x00000000000a7805 */ /* 0x000fe4000001ff00 */
[----:B------:R-:W-:Y:S02]  /*1180*/  ISETP.LT.AND P3, PT, R4, R5, !P0 ;  /* 0x000000050400720c */ /* 0x000fe40004761270 */
[----:B------:R-:W-:-:S04]  /*1190*/  LOP3.LUT R4, R0, 0x30, RZ, 0xfc, !PT ;  /* 0x0000003000047812 */ /* 0x000fc800078efcff */
[----:B------:R-:W-:Y:S02]  /*11a0*/  ISETP.LT.AND P0, PT, R4, R5, !P0 ;  /* 0x000000050400720c */ /* 0x000fe40004701270 */
[----:B------:R-:W-:Y:S02]  /*11b0*/  CS2R R4, SRZ ;  /* 0x0000000000047805 */ /* 0x000fe4000001ff00 */
[----:B------:R-:W-:-:S03]  /*11c0*/  CS2R R6, SRZ ;  /* 0x0000000000067805 */ /* 0x000fc6000001ff00 */
[----:B------:R-:W2:Y:S06]  /*11d0*/  @P3 LDG.E.EL.128 R8, desc[UR16][R18.64] ;  /* 0x0000001012083981 */ /* 0x000eac000c2e1d00 */
[----:B------:R5:W2:Y:S01]  /*11e0*/  @P0 LDG.E.EL.128 R4, desc[UR16][R18.64] ;  /* 0x0000001012040981 */ /* 0x000aa2000c2e1d00 */
[----:B------:R-:W-:Y:S01]  /*11f0*/  SHF.R.U32.HI R3, RZ, 0x3, R3 ;  /* 0x00000003ff037819 */ /* 0x000fe20000011603 */
[----:B------:R-:W-:Y:S01]  /*1200*/  IMAD.SHL.U32 R12, R12, 0x4, RZ ;  /* 0x000000040c0c7824 */ /* 0x000fe200078e00ff */
[----:B------:R-:W-:Y:S01]  /*1210*/  LOP3.LUT R2, R2, 0x38, RZ, 0xc0, !PT ;  /* 0x0000003802027812 */ /* 0x000fe200078ec0ff */
[----:B------:R-:W-:Y:S01]  /*1220*/  IMAD R0, R0, 0xc00, R17 ;  /* 0x00000c0000007824 */ /* 0x000fe200078e0211 */
[----:B------:R-:W-:-:S04]  /*1230*/  SGXT.U32 R3, R3, 0x2 ;  /* 0x000000020303781a */ /* 0x000fc80000000000 */
[----:B------:R-:W-:-:S05]  /*1240*/  LOP3.LUT R3, R12, R3, RZ, 0xfc, !PT ;  /* 0x000000030c037212 */ /* 0x000fca00078efcff */
[----:B------:R-:W-:-:S05]  /*1250*/  IMAD R2, R3, 0x48, R2 ;  /* 0x0000004803027824 */ /* 0x000fca00078e0202 */
[----:B------:R-:W-:-:S05]  /*1260*/  LEA R46, R2, UR5, 0x2 ;  /* 0x00000005022e7c11 */ /* 0x000fca000f8e10ff */
[----:B------:R-:W3:Y:S04]  /*1270*/  LDS.128 R32, [R46] ;  /* 0x000000002e207984 */ /* 0x000ee80000000c00 */
[----:B------:R-:W3:Y:S04]  /*1280*/  LDS.128 R28, [R46+0x10] ;  /* 0x000010002e1c7984 */ /* 0x000ee80000000c00 */
[----:B------:R-:W2:Y:S04]  /*1290*/  LDS.128 R12, [R46+0x1200] ;  /* 0x001200002e0c7984 */ /* 0x000ea80000000c00 */
[----:B-----5:R-:W5:Y:S01]  /*12a0*/  LDS.128 R16, [R46+0x1210] ;  /* 0x001210002e107984 */ /* 0x020f620000000c00 */
[----:B---3--:R-:W-:Y:S01]  /*12b0*/  PRMT R38, R23, 0x7632, R38 ;  /* 0x0000763217267816 */ /* 0x008fe20000000026 */
[C---:B------:R-:W-:Y:S01]  /*12c0*/  IMAD.U32 R3, R20.reuse, 0x10000, RZ ;  /* 0x0001000014037824 */ /* 0x040fe200078e00ff */
[----:B------:R-:W-:Y:S01]  /*12d0*/  PRMT R2, R20, 0x7632, R2 ;  /* 0x0000763214027816 */ /* 0x000fe20000000002 */
[C---:B------:R-:W-:Y:S01]  /*12e0*/  IMAD.U32 R39, R22.reuse, 0x10000, RZ ;  /* 0x0001000016277824 */ /* 0x040fe200078e00ff */
[C---:B------:R-:W-:Y:S01]  /*12f0*/  PRMT R20, R21.reuse, 0x7632, R20 ;  /* 0x0000763215147816 */ /* 0x040fe20000000014 */
[----:B------:R-:W-:Y:S01]  /*1300*/  IMAD.U32 R21, R21, 0x10000, RZ ;  /* 0x0001000015157824 */ /* 0x000fe200078e00ff */
[----:B------:R-:W-:Y:S01]  /*1310*/  PRMT R37, R22, 0x7632, R37 ;  /* 0x0000763216257816 */ /* 0x000fe20000000025 */
[----:B------:R-:W-:-:S02]  /*1320*/  IMAD.U32 R38, R38, 0x10000, RZ ;  /* 0x0001000026267824 */ /* 0x000fc400078e00ff */
[----:B-1----:R-:W-:Y:S01]  /*1330*/  FADD R3, R32, R3 ;  /* 0x0000000320037221 */ /* 0x002fe20000000000 */
[----:B------:R-:W-:Y:S02]  /*1340*/  IMAD.U32 R36, R2, 0x10000, RZ ;  /* 0x0001000002247824 */ /* 0x000fe400078e00ff */
[----:B------:R-:W-:Y:S01]  /*1350*/  FADD R2, R34, R21 ;  /* 0x0000001522027221 */ /* 0x000fe20000000000 */
[----:B------:R-:W-:Y:S01]  /*1360*/  IMAD.U32 R32, R20, 0x10000, RZ ;  /* 0x0001000014207824 */ /* 0x000fe200078e00ff */
[----:B------:R-:W-:Y:S01]  /*1370*/  SHF.L.U32 R34, R37, 0x10, RZ ;  /* 0x0000001025227819 */ /* 0x000fe200000006ff */
[----:B------:R-:W-:Y:S02]  /*1380*/  IMAD.U32 R41, R23, 0x10000, RZ ;  /* 0x0001000017297824 */ /* 0x000fe400078e00ff */
[----:B------:R-:W-:Y:S01]  /*1390*/  FADD R28, R28, R39 ;  /* 0x000000271c1c7221 */ /* 0x000fe20000000000 */
[--C-:B------:R-:W-:Y:S01]  /*13a0*/  FADD R31, R31, R38.reuse ;  /* 0x000000261f1f7221 */ /* 0x100fe20000000000 */
[----:B------:R-:W1:Y:S01]  /*13b0*/  LDS.128 R20, [R46+0x2400] ;  /* 0x002400002e147984 */ /* 0x000e620000000c00 */
[C---:B----4-:R-:W-:Y:S01]  /*13c0*/  PRMT R38, R24.reuse, 0x7632, R38 ;  /* 0x0000763218267816 */ /* 0x050fe20000000026 */
[----:B------:R-:W-:Y:S01]  /*13d0*/  IMAD.U32 R39, R24, 0x10000, RZ ;  /* 0x0001000018277824 */ /* 0x000fe200078e00ff */
[----:B------:R-:W-:Y:S01]  /*13e0*/  PRMT R24, R25, 0x7632, R24 ;  /* 0x0000763219187816 */ /* 0x000fe20000000018 */
[----:B------:R-:W-:Y:S01]  /*13f0*/  FADD R36, R33, R36 ;  /* 0x0000002421247221 */ /* 0x000fe20000000000 */
[----:B------:R-:W-:Y:S01]  /*1400*/  FADD R37, R35, R32 ;  /* 0x0000002023257221 */ /* 0x000fe20000000000 */
[----:B------:R-:W-:Y:S01]  /*1410*/  FADD R29, R29, R34 ;  /* 0x000000221d1d7221 */ /* 0x000fe20000000000 */
[----:B------:R-:W-:Y:S01]  /*1420*/  FADD R30, R30, R41 ;  /* 0x000000291e1e7221 */ /* 0x000fe20000000000 */
[----:B------:R-:W3:Y:S01]  /*1430*/  LDS.128 R32, [R46+0x2410] ;  /* 0x002410002e207984 */ /* 0x000ee20000000c00 */
[----:B------:R-:W-:Y:S01]  /*1440*/  IMAD.U32 R41, R25, 0x10000, RZ ;  /* 0x0001000019297824 */ /* 0x000fe200078e00ff */
[C---:B------:R-:W-:Y:S01]  /*1450*/  PRMT R42, R26.reuse, 0x7632, R42 ;  /* 0x000076321a2a7816 */ /* 0x040fe2000000002a */
[----:B------:R-:W-:Y:S01]  /*1460*/  IMAD.U32 R45, R26, 0x10000, RZ ;  /* 0x000100001a2d7824 */ /* 0x000fe200078e00ff */
[C---:B------:R-:W-:Y:S01]  /*1470*/  PRMT R43, R27.reuse, 0x7632, R43 ;  /* 0x000076321b2b7816 */ /* 0x040fe2000000002b */
[----:B------:R-:W-:-:S02]  /*1480*/  IMAD.U32 R47, R27, 0x10000, RZ ;  /* 0x000100001b2f7824 */ /* 0x000fc400078e00ff */
[----:B--2---:R-:W-:Y:S01]  /*1490*/  FADD R39, R12, R39 ;  /* 0x000000270c277221 */ /* 0x004fe20000000000 */
[----:B------:R-:W-:Y:S02]  /*14a0*/  IMAD.U32 R44, R24, 0x10000, RZ ;  /* 0x00010000182c7824 */ /* 0x000fe400078e00ff */
[----:B------:R-:W2:Y:S01]  /*14b0*/  LDS.128 R24, [R46+0x3600] ;  /* 0x003600002e187984 */ /* 0x000ea20000000c00 */
[----:B------:R-:W-:Y:S02]  /*14c0*/  IMAD.U32 R40, R38, 0x10000, RZ ;  /* 0x0001000026287824 */ /* 0x000fe400078e00ff */
[----:B------:R-:W-:Y:S01]  /*14d0*/  FADD R38, R14, R41 ;  /* 0x000000290e267221 */ /* 0x000fe20000000000 */
[----:B------:R-:W-:Y:S01]  /*14e0*/  FADD R41, R15, R44 ;  /* 0x0000002c0f297221 */ /* 0x000fe20000000000 */
[----:B------:R-:W-:Y:S02]  /*14f0*/  IMAD.U32 R44, R42, 0x10000, RZ ;  /* 0x000100002a2c7824 */ /* 0x000fe400078e00ff */
[----:B------:R-:W-:Y:S01]  /*1500*/  FADD R40, R13, R40 ;  /* 0x000000280d287221 */ /* 0x000fe20000000000 */
[----:B-----5:R-:W-:Y:S01]  /*1510*/  FADD R42, R16, R45 ;  /* 0x0000002d102a7221 */ /* 0x020fe20000000000 */
[----:B------:R-:W-:Y:S01]  /*1520*/  IMAD.U32 R48, R43, 0x10000, RZ ;  /* 0x000100002b307824 */ /* 0x000fe200078e00ff */
[----:B------:R-:W4:Y:S01]  /*1530*/  LDS.128 R12, [R46+0x3610] ;  /* 0x003610002e0c7984 */ /* 0x000f220000000c00 */
[----:B------:R-:W-:Y:S01]  /*1540*/  FADD R45, R17, R44 ;  /* 0x0000002c112d7221 */ /* 0x000fe20000000000 */
[C---:B------:R-:W-:Y:S01]  /*1550*/  PRMT R16, R8.reuse, 0x7632, R16 ;  /* 0x0000763208107816 */ /* 0x040fe20000000010 */
[----:B------:R-:W-:Y:S01]  /*1560*/  FADD R44, R19, R48 ;  /* 0x00000030132c7221 */ /* 0x000fe20000000000 */
[----:B------:R-:W-:Y:S01]  /*1570*/  SHF.L.U32 R17, R8, 0x10, RZ ;  /* 0x0000001008117819 */ /* 0x000fe200000006ff */
[C---:B------:R-:W-:Y:S01]  /*1580*/  IMAD.U32 R19, R9.reuse, 0x10000, RZ ;  /* 0x0001000009137824 */ /* 0x040fe200078e00ff */
[----:B------:R-:W-:Y:S01]  /*1590*/  PRMT R8, R9, 0x7632, R8 ;  /* 0x0000763209087816 */ /* 0x000fe20000000008 */
[----:B------:R-:W-:Y:S01]  /*15a0*/  IMAD.U32 R16, R16, 0x10000, RZ ;  /* 0x0001000010107824 */ /* 0x000fe200078e00ff */
[----:B------:R-:W-:Y:S01]  /*15b0*/  PRMT R9, R10, 0x7632, R9 ;  /* 0x000076320a097816 */ /* 0x000fe20000000009 */
[----:B------:R-:W-:Y:S01]  /*15c0*/  FADD R43, R18, R47 ;  /* 0x0000002f122b7221 */ /* 0x000fe20000000000 */
[----:B------:R-:W-:Y:S01]  /*15d0*/  IMAD.U32 R47, R10, 0x10000, RZ ;  /* 0x000100000a2f7824 */ /* 0x000fe200078e00ff */
[----:B------:R-:W-:Y:S01]  /*15e0*/  PRMT R10, R11, 0x7632, R10 ;  /* 0x000076320b0a7816 */ /* 0x000fe2000000000a */
[----:B------:R-:W-:Y:S01]  /*15f0*/  IMAD.U32 R8, R8, 0x10000, RZ ;  /* 0x0001000008087824 */ /* 0x000fe200078e00ff */
[----:B------:R-:W-:Y:S01]  /*1600*/  F2FP.BF16.F32.PACK_AB R18, R45, R42 ;  /* 0x0000002a2d12723e */ /* 0x000fe200000010ff */
[----:B------:R-:W-:-:S02]  /*1610*/  IMAD.U32 R11, R11, 0x10000, RZ ;  /* 0x000100000b0b7824 */ /* 0x000fc400078e00ff */
[----:B-1----:R-:W-:Y:S01]  /*1620*/  FADD R21, R21, R16 ;  /* 0x0000001015157221 */ /* 0x002fe20000000000 */
[----:B------:R-:W-:Y:S02]  /*1630*/  IMAD.U32 R16, R9, 0x10000, RZ ;  /* 0x0001000009107824 */ /* 0x000fe400078e00ff */
[--C-:B------:R-:W-:Y:S01]  /*1640*/  FADD R23, R23, R8.reuse ;  /* 0x0000000817177221 */ /* 0x100fe20000000000 */
[C---:B------:R-:W-:Y:S01]  /*1650*/  PRMT R8, R4.reuse, 0x7632, R8 ;  /* 0x0000763204087816 */ /* 0x040fe20000000008 */
[----:B------:R-:W-:Y:S02]  /*1660*/  IMAD.U32 R9, R4, 0x10000, RZ ;  /* 0x0001000004097824 */ /* 0x000fe400078e00ff */
[----:B------:R-:W-:Y:S01]  /*1670*/  FADD R20, R20, R17 ;  /* 0x0000001114147221 */ /* 0x000fe20000000000 */
[C---:B------:R-:W-:Y:S01]  /*1680*/  PRMT R4, R5.reuse, 0x7632, R4 ;  /* 0x0000763205047816 */ /* 0x040fe20000000004 */
[----:B------:R-:W-:Y:S02]  /*1690*/  IMAD.U32 R10, R10, 0x10000, RZ ;  /* 0x000100000a0a7824 */ /* 0x000fe400078e00ff */
[----:B---3--:R-:W-:Y:S01]  /*16a0*/  FADD R34, R34, R11 ;  /* 0x0000000b22227221 */ /* 0x008fe20000000000 */
[----:B------:R-:W-:Y:S01]  /*16b0*/  IMAD.U32 R11, R5, 0x10000, RZ ;  /* 0x00010000050b7824 */ /* 0x000fe200078e00ff */
[C---:B------:R-:W-:Y:S01]  /*16c0*/  PRMT R5, R6.reuse, 0x7632, R5 ;  /* 0x0000763206057816 */ /* 0x040fe20000000005 */
[--C-:B------:R-:W-:Y:S01]  /*16d0*/  FADD R35, R35, R10.reuse ;  /* 0x0000000a23237221 */ /* 0x100fe20000000000 */
[----:B------:R-:W-:Y:S01]  /*16e0*/  SHF.L.U32 R17, R6, 0x10, RZ ;  /* 0x0000001006117819 */ /* 0x000fe200000006ff */
[----:B------:R-:W-:Y:S01]  /*16f0*/  IMAD.U32 R6, R8, 0x10000, RZ ;  /* 0x0001000008067824 */ /* 0x000fe200078e00ff */
[C---:B------:R-:W-:Y:S01]  /*1700*/  PRMT R10, R7.reuse, 0x7632, R10 ;  /* 0x00007632070a7816 */ /* 0x040fe2000000000a */
[----:B------:R-:W-:-:S02]  /*1710*/  IMAD.U32 R7, R7, 0x10000, RZ ;  /* 0x0001000007077824 */ /* 0x000fc400078e00ff */
[----:B------:R-:W-:Y:S01]  /*1720*/  FADD R33, R33, R16 ;  /* 0x0000001021217221 */ /* 0x000fe20000000000 */
[----:B--2---:R-:W-:Y:S01]  /*1730*/  FADD R24, R24, R9 ;  /* 0x0000000918187221 */ /* 0x004fe20000000000 */
[----:B------:R-:W-:Y:S01]  /*1740*/  IMAD.U32 R4, R4, 0x10000, RZ ;  /* 0x0001000004047824 */ /* 0x000fe200078e00ff */
[----:B------:R-:W1:Y:S01]  /*1750*/  LDC.64 R8, c[0x0][0x228] ;  /* 0x00008a00ff087b82 */ /* 0x000e620000000a00 */
[----:B------:R-:W-:Y:S01]  /*1760*/  FADD R22, R22, R19 ;  /* 0x0000001316167221 */ /* 0x000fe20000000000 */
[----:B------:R-:W-:Y:S01]  /*1770*/  FADD R26, R26, R11 ;  /* 0x0000000b1a1a7221 */ /* 0x000fe20000000000 */
[----:B------:R-:W-:Y:S02]  /*1780*/  IMAD.U32 R16, R5, 0x10000, RZ ;  /* 0x0001000005107824 */ /* 0x000fe400078e00ff */
[----:B------:R-:W-:Y:S01]  /*1790*/  FADD R25, R25, R6 ;  /* 0x0000000619197221 */ /* 0x000fe20000000000 */
[----:B------:R-:W-:Y:S01]  /*17a0*/  FADD R32, R32, R47 ;  /* 0x0000002f20207221 */ /* 0x000fe20000000000 */
[----:B------:R-:W-:Y:S01]  /*17b0*/  F2FP.BF16.F32.PACK_AB R6, R29, R28 ;  /* 0x0000001c1d06723e */ /* 0x000fe200000010ff */
[----:B------:R-:W-:-:S02]  /*17c0*/  VIADD R11, R0, 0xc000 ;  /* 0x0000c000000b7836 */ /* 0x000fc40000000000 */
[----:B------:R-:W-:Y:S01]  /*17d0*/  FADD R27, R27, R4 ;  /* 0x000000041b1b7221 */ /* 0x000fe20000000000 */
[----:B----4-:R-:W-:Y:S01]  /*17e0*/  FADD R14, R14, R7 ;  /* 0x000000070e0e7221 */ /* 0x010fe20000000000 */
[----:B------:R-:W-:Y:S01]  /*17f0*/  VIADD R29, R0, 0x18000 ;  /* 0x00018000001d7836 */ /* 0x000fe20000000000 */
[----:B------:R-:W-:Y:S01]  /*1800*/  F2FP.BF16.F32.PACK_AB R4, R36, R3 ;  /* 0x000000032404723e */ /* 0x000fe200000010ff */
[----:B------:R-:W-:Y:S01]  /*1810*/  FADD R12, R12, R17 ;  /* 0x000000110c0c7221 */ /* 0x000fe20000000000 */
[----:B------:R-:W-:Y:S01]  /*1820*/  F2FP.BF16.F32.PACK_AB R5, R37, R2 ;  /* 0x000000022505723e */ /* 0x000fe200000010ff */
[----:B------:R-:W-:Y:S01]  /*1830*/  FADD R13, R13, R16 ;  /* 0x000000100d0d7221 */ /* 0x000fe20000000000 */
[----:B------:R-:W-:Y:S01]  /*1840*/  F2FP.BF16.F32.PACK_AB R7, R31, R30 ;  /* 0x0000001e1f07723e */ /* 0x000fe200000010ff */
[----:B------:R-:W-:Y:S01]  /*1850*/  IMAD.U32 R30, R10, 0x10000, RZ ;  /* 0x000100000a1e7824 */ /* 0x000fe200078e00ff */
[----:B------:R-:W-:Y:S01]  /*1860*/  F2FP.BF16.F32.PACK_AB R20, R21, R20 ;  /* 0x000000141514723e */ /* 0x000fe200000010ff */
[----:B------:R-:W-:Y:S01]  /*1870*/  VIADD R31, R0, 0x24000 ;  /* 0x00024000001f7836 */ /* 0x000fe20000000000 */
[----:B------:R-:W-:Y:S01]  /*1880*/  F2FP.BF16.F32.PACK_AB R16, R40, R39 ;  /* 0x000000272810723e */ /* 0x000fe200000010ff */
[----:B------:R-:W-:Y:S01]  /*1890*/  FADD R15, R15, R30 ;  /* 0x0000001e0f0f7221 */ /* 0x000fe20000000000 */
[----:B------:R-:W-:-:S02]  /*18a0*/  F2FP.BF16.F32.PACK_AB R17, R41, R38 ;  /* 0x000000262911723e */ /* 0x000fc400000010ff */
[----:B------:R-:W-:Y:S01]  /*18b0*/  F2FP.BF16.F32.PACK_AB R19, R44, R43 ;  /* 0x0000002b2c13723e */ /* 0x000fe200000010ff */
[--C-:B-1----:R-:W-:Y:S01]  /*18c0*/  IMAD.WIDE R2, R0, 0x2, R8.reuse ;  /* 0x0000000200027825 */ /* 0x102fe200078e0208 */
[----:B------:R-:W-:Y:S02]  /*18d0*/  F2FP.BF16.F32.PACK_AB R21, R23, R22 ;  /* 0x000000161715723e */ /* 0x000fe400000010ff */
[----:B------:R-:W-:Y:S01]  /*18e0*/  F2FP.BF16.F32.PACK_AB R22, R33, R32 ;  /* 0x000000202116723e */ /* 0x000fe200000010ff */
[--C-:B------:R-:W-:Y:S01]  /*18f0*/  IMAD.WIDE R10, R11, 0x2, R8.reuse ;  /* 0x000000020b0a7825 */ /* 0x100fe200078e0208 */
[----:B------:R-:W-:Y:S01]  /*1900*/  F2FP.BF16.F32.PACK_AB R23, R35, R34 ;  /* 0x000000222317723e */ /* 0x000fe200000010ff */
[----:B------:R1:W-:Y:S01]  /*1910*/  @P1 STG.E.128 desc[UR16][R2.64], R4 ;  /* 0x0000000402001986 */ /* 0x0003e2000c101d10 */
[----:B------:R-:W-:Y:S01]  /*1920*/  F2FP.BF16.F32.PACK_AB R24, R25, R24 ;  /* 0x000000181918723e */ /* 0x000fe200000010ff */
[--C-:B------:R-:W-:Y:S01]  /*1930*/  IMAD.WIDE R28, R29, 0x2, R8.reuse ;  /* 0x000000021d1c7825 */ /* 0x100fe200078e0208 */
[----:B------:R-:W-:Y:S01]  /*1940*/  F2FP.BF16.F32.PACK_AB R25, R27, R26 ;  /* 0x0000001a1b19723e */ /* 0x000fe200000010ff */
[----:B------:R1:W-:Y:S01]  /*1950*/  @P2 STG.E.128 desc[UR16][R10.64], R16 ;  /* 0x000000100a002986 */ /* 0x0003e2000c101d10 */
[----:B------:R-:W-:Y:S01]  /*1960*/  F2FP.BF16.F32.PACK_AB R26, R13, R12 ;  /* 0x0000000c0d1a723e */ /* 0x000fe200000010ff */
[----:B------:R-:W-:Y:S01]  /*1970*/  IMAD.WIDE R8, R31, 0x2, R8 ;  /* 0x000000021f087825 */ /* 0x000fe200078e0208 */
[----:B------:R-:W-:Y:S01]  /*1980*/  F2FP.BF16.F32.PACK_AB R27, R15, R14 ;  /* 0x0000000e0f1b723e */ /* 0x000fe200000010ff */
[----:B------:R1:W-:Y:S01]  /*1990*/  @P3 STG.E.128 desc[UR16][R28.64], R20 ;  /* 0x000000141c003986 */ /* 0x0003e2000c101d10 */
[----:B------:R-:W-:Y:S05]  /*19a0*/  @!P0 EXIT ;  /* 0x000000000000894d */ /* 0x000fea0003800000 */
[----:B------:R-:W-:Y:S01]  /*19b0*/  STG.E.128 desc[UR16][R8.64], R24 ;  /* 0x0000001808007986 */ /* 0x000fe2000c101d10 */
[----:B------:R-:W-:Y:S05]  /*19c0*/  EXIT ;  /* 0x000000000000794d */ /* 0x000fea0003800000 */
.L_x_1:
[----:B------:R-:W-:-:S00]  /*19d0*/  BRA `(.L_x_1) ;  /* 0xfffffffc00fc7947 */ /* 0x000fc0000383ffff */
[----:B------:R-:W-:-:S00]  /*19e0*/  NOP ;  /* 0x0000000000007918 */ /* 0x000fc00000000000 */
        /* <DEDUP_REMOVED lines=9> */
.L_x_2:


//--------------------- .nv.shared.triton_mm      --------------------------
	.section	.nv.shared.triton_mm,"aw",@nobits
	.sectionflags	@""
	.align	16
	.zero		1024


//--------------------- .nv.constant0.triton_mm   --------------------------
	.section	.nv.constant0.triton_mm,"a",@progbits
	.sectionflags	@""
	.align	4
.nv.constant0.triton_mm:
	.zero		564
